//
// Generated by NVIDIA NVVM Compiler
//
// Compiler Build ID: CL-36424714
// Cuda compilation tools, release 13.0, V13.0.88
// Based on NVVM 20.0.0
//

.version 9.0
.target sm_100
.address_size 64

	// .globl	_Z9heavyMathPfi
.global .align 4 .b8 __cudart_i2opi_f[24] = {65, 144, 67, 60, 153, 149, 98, 219, 192, 221, 52, 245, 209, 87, 39, 252, 41, 21, 68, 78, 110, 131, 249, 162};

.visible .entry _Z9heavyMathPfi(
	.param .u64 .ptr .align 1 _Z9heavyMathPfi_param_0,
	.param .u32 _Z9heavyMathPfi_param_1
)
{
	.local .align 4 .b8 	__local_depot0[28];
	.reg .b64 	%SP;
	.reg .b64 	%SPL;
	.reg .pred 	%p<19>;
	.reg .b32 	%r<88>;
	.reg .b32 	%f<51>;
	.reg .b64 	%rd<42>;
	.reg .b64 	%fd<5>;

	mov.u64 	%SPL, __local_depot0;
	ld.param.u64 	%rd14, [_Z9heavyMathPfi_param_0];
	ld.param.u32 	%r31, [_Z9heavyMathPfi_param_1];
	add.u64 	%rd1, %SPL, 0;
	add.u64 	%rd2, %SPL, 0;
	mov.u32 	%r32, %ctaid.x;
	mov.u32 	%r33, %ntid.x;
	mov.u32 	%r34, %tid.x;
	mad.lo.s32 	%r1, %r32, %r33, %r34;
	setp.ge.s32 	%p1, %r1, %r31;
	@%p1 bra 	$L__BB0_20;
	cvta.to.global.u64 	%rd17, %rd14;
	mul.wide.s32 	%rd18, %r1, 4;
	add.s64 	%rd3, %rd17, %rd18;
	ld.global.f32 	%f48, [%rd3];
	mov.b32 	%r79, 0;
	mov.u64 	%rd29, __cudart_i2opi_f;
$L__BB0_2:
	mul.f32 	%f13, %f48, 0f3F22F983;
	cvt.rni.s32.f32 	%r87, %f13;
	cvt.rn.f32.s32 	%f14, %r87;
	fma.rn.f32 	%f15, %f14, 0fBFC90FDA, %f48;
	fma.rn.f32 	%f16, %f14, 0fB3A22168, %f15;
	fma.rn.f32 	%f50, %f14, 0fA7C234C5, %f16;
	abs.f32 	%f4, %f48;
	setp.ltu.f32 	%p2, %f4, 0f47CE4780;
	mov.u32 	%r83, %r87;
	mov.f32 	%f49, %f50;
	@%p2 bra 	$L__BB0_10;
	setp.neu.f32 	%p3, %f4, 0f7F800000;
	@%p3 bra 	$L__BB0_5;
	mov.f32 	%f19, 0f00000000;
	mul.rn.f32 	%f49, %f48, %f19;
	mov.b32 	%r83, 0;
	bra.uni 	$L__BB0_10;
$L__BB0_5:
	mov.b32 	%r4, %f48;
	shl.b32 	%r37, %r4, 8;
	or.b32  	%r5, %r37, -2147483648;
	mov.b64 	%rd40, 0;
	mov.b32 	%r80, 0;
	mov.u64 	%rd38, %rd29;
	mov.u64 	%rd39, %rd2;
$L__BB0_6:
	.pragma "nounroll";
	ld.global.nc.u32 	%r38, [%rd38];
	mad.wide.u32 	%rd21, %r38, %r5, %rd40;
	shr.u64 	%rd40, %rd21, 32;
	st.local.u32 	[%rd39], %rd21;
	add.s32 	%r80, %r80, 1;
	add.s64 	%rd39, %rd39, 4;
	add.s64 	%rd38, %rd38, 4;
	setp.ne.s32 	%p4, %r80, 6;
	@%p4 bra 	$L__BB0_6;
	shr.u32 	%r39, %r4, 23;
	st.local.u32 	[%rd2+24], %rd40;
	and.b32  	%r8, %r39, 31;
	and.b32  	%r40, %r39, 224;
	add.s32 	%r41, %r40, -128;
	shr.u32 	%r42, %r41, 5;
	mul.wide.u32 	%rd22, %r42, 4;
	sub.s64 	%rd10, %rd2, %rd22;
	ld.local.u32 	%r81, [%rd10+24];
	ld.local.u32 	%r82, [%rd10+20];
	setp.eq.s32 	%p5, %r8, 0;
	@%p5 bra 	$L__BB0_9;
	shf.l.wrap.b32 	%r81, %r82, %r81, %r8;
	ld.local.u32 	%r43, [%rd10+16];
	shf.l.wrap.b32 	%r82, %r43, %r82, %r8;
$L__BB0_9:
	shr.u32 	%r44, %r81, 30;
	shf.l.wrap.b32 	%r45, %r82, %r81, 2;
	shl.b32 	%r46, %r82, 2;
	shr.u32 	%r47, %r45, 31;
	add.s32 	%r48, %r47, %r44;
	neg.s32 	%r49, %r48;
	setp.lt.s32 	%p6, %r4, 0;
	selp.b32 	%r83, %r49, %r48, %p6;
	xor.b32  	%r50, %r45, %r4;
	shr.s32 	%r51, %r45, 31;
	xor.b32  	%r52, %r51, %r45;
	xor.b32  	%r53, %r51, %r46;
	cvt.u64.u32 	%rd23, %r52;
	shl.b64 	%rd24, %rd23, 32;
	cvt.u64.u32 	%rd25, %r53;
	or.b64  	%rd26, %rd24, %rd25;
	cvt.rn.f64.s64 	%fd1, %rd26;
	mul.f64 	%fd2, %fd1, 0d3BF921FB54442D19;
	cvt.rn.f32.f64 	%f17, %fd2;
	neg.f32 	%f18, %f17;
	setp.lt.s32 	%p7, %r50, 0;
	selp.f32 	%f49, %f18, %f17, %p7;
$L__BB0_10:
	setp.ltu.f32 	%p8, %f4, 0f47CE4780;
	mul.rn.f32 	%f20, %f49, %f49;
	and.b32  	%r55, %r83, 1;
	setp.eq.b32 	%p9, %r55, 1;
	selp.f32 	%f21, 0f3F800000, %f49, %p9;
	fma.rn.f32 	%f22, %f20, %f21, 0f00000000;
	fma.rn.f32 	%f23, %f20, 0f37CBAC00, 0fBAB607ED;
	selp.f32 	%f24, %f23, 0fB94D4153, %p9;
	selp.f32 	%f25, 0f3D2AAABB, 0f3C0885E4, %p9;
	fma.rn.f32 	%f26, %f24, %f20, %f25;
	selp.f32 	%f27, 0fBEFFFFFF, 0fBE2AAAA8, %p9;
	fma.rn.f32 	%f28, %f26, %f20, %f27;
	fma.rn.f32 	%f29, %f28, %f22, %f21;
	and.b32  	%r56, %r83, 2;
	setp.eq.s32 	%p10, %r56, 0;
	mov.f32 	%f30, 0f00000000;
	sub.f32 	%f31, %f30, %f29;
	selp.f32 	%f8, %f29, %f31, %p10;
	@%p8 bra 	$L__BB0_18;
	setp.neu.f32 	%p11, %f4, 0f7F800000;
	@%p11 bra 	$L__BB0_13;
	mov.f32 	%f34, 0f00000000;
	mul.rn.f32 	%f50, %f48, %f34;
	mov.b32 	%r87, 0;
	bra.uni 	$L__BB0_18;
$L__BB0_13:
	mov.b32 	%r17, %f48;
	shl.b32 	%r58, %r17, 8;
	or.b32  	%r18, %r58, -2147483648;
	mov.b64 	%rd41, 0;
	mov.b32 	%r84, 0;
$L__BB0_14:
	.pragma "nounroll";
	mul.wide.u32 	%rd28, %r84, 4;
	add.s64 	%rd30, %rd29, %rd28;
	ld.global.nc.u32 	%r59, [%rd30];
	mad.wide.u32 	%rd31, %r59, %r18, %rd41;
	shr.u64 	%rd41, %rd31, 32;
	add.s64 	%rd32, %rd1, %rd28;
	st.local.u32 	[%rd32], %rd31;
	add.s32 	%r84, %r84, 1;
	setp.ne.s32 	%p12, %r84, 6;
	@%p12 bra 	$L__BB0_14;
	shr.u32 	%r60, %r17, 23;
	st.local.u32 	[%rd1+24], %rd41;
	and.b32  	%r21, %r60, 31;
	and.b32  	%r61, %r60, 224;
	add.s32 	%r62, %r61, -128;
	shr.u32 	%r63, %r62, 5;
	mul.wide.u32 	%rd33, %r63, 4;
	sub.s64 	%rd13, %rd1, %rd33;
	ld.local.u32 	%r85, [%rd13+24];
	ld.local.u32 	%r86, [%rd13+20];
	setp.eq.s32 	%p13, %r21, 0;
	@%p13 bra 	$L__BB0_17;
	shf.l.wrap.b32 	%r85, %r86, %r85, %r21;
	ld.local.u32 	%r64, [%rd13+16];
	shf.l.wrap.b32 	%r86, %r64, %r86, %r21;
$L__BB0_17:
	shr.u32 	%r65, %r85, 30;
	shf.l.wrap.b32 	%r66, %r86, %r85, 2;
	shl.b32 	%r67, %r86, 2;
	shr.u32 	%r68, %r66, 31;
	add.s32 	%r69, %r68, %r65;
	neg.s32 	%r70, %r69;
	setp.lt.s32 	%p14, %r17, 0;
	selp.b32 	%r87, %r70, %r69, %p14;
	xor.b32  	%r71, %r66, %r17;
	shr.s32 	%r72, %r66, 31;
	xor.b32  	%r73, %r72, %r66;
	xor.b32  	%r74, %r72, %r67;
	cvt.u64.u32 	%rd34, %r73;
	shl.b64 	%rd35, %rd34, 32;
	cvt.u64.u32 	%rd36, %r74;
	or.b64  	%rd37, %rd35, %rd36;
	cvt.rn.f64.s64 	%fd3, %rd37;
	mul.f64 	%fd4, %fd3, 0d3BF921FB54442D19;
	cvt.rn.f32.f64 	%f32, %fd4;
	neg.f32 	%f33, %f32;
	setp.lt.s32 	%p15, %r71, 0;
	selp.f32 	%f50, %f33, %f32, %p15;
$L__BB0_18:
	add.s32 	%r76, %r87, 1;
	mul.rn.f32 	%f35, %f50, %f50;
	and.b32  	%r77, %r87, 1;
	setp.eq.b32 	%p16, %r77, 1;
	selp.f32 	%f36, %f50, 0f3F800000, %p16;
	fma.rn.f32 	%f37, %f35, %f36, 0f00000000;
	fma.rn.f32 	%f38, %f35, 0f37CBAC00, 0fBAB607ED;
	selp.f32 	%f39, 0fB94D4153, %f38, %p16;
	selp.f32 	%f40, 0f3C0885E4, 0f3D2AAABB, %p16;
	fma.rn.f32 	%f41, %f39, %f35, %f40;
	selp.f32 	%f42, 0fBE2AAAA8, 0fBEFFFFFF, %p16;
	fma.rn.f32 	%f43, %f41, %f35, %f42;
	fma.rn.f32 	%f44, %f43, %f37, %f36;
	and.b32  	%r78, %r76, 2;
	setp.eq.s32 	%p17, %r78, 0;
	mov.f32 	%f45, 0f00000000;
	sub.f32 	%f46, %f45, %f44;
	selp.f32 	%f47, %f44, %f46, %p17;
	mul.f32 	%f48, %f8, %f47;
	add.s32 	%r79, %r79, 1;
	setp.ne.s32 	%p18, %r79, 1000;
	@%p18 bra 	$L__BB0_2;
	st.global.f32 	[%rd3], %f48;
$L__BB0_20:
	ret;

}


// ===== COMPILED SASS (sm_100) =====

	.target	sm_100

	.elftype	@"ET_EXEC"


//--------------------- .note.nv.tkinfo           --------------------------
	.section	.note.nv.tkinfo,"",@"SHT_NOTE"
	.sectionflags	@"SHF_NOTE_NV_TKINFO"
	.tkinfo
        /*0018*/ 	.word	0x00000002
        /*0030*/ 	.string	""
        /*0030*/ 	.string	"ptxas"
        /*0030*/ 	.string	"Cuda compilation tools, release 13.0, V13.0.88"
        /*0030*/ 	.string	"Build cuda_13.0.r13.0/compiler.36424714_0"
        /*0030*/ 	.string	"-arch sm_100 -m 64 "



//--------------------- .note.nv.cuinfo           --------------------------
	.section	.note.nv.cuinfo,"",@"SHT_NOTE"
	.sectionflags	@"SHF_NOTE_NV_CUINFO"
        /*0018*/ 	.short	0x0002
        /*001a*/ 	.short	0x0064
        /*001c*/ 	.short	0x0082
	.zero		2


//--------------------- .nv.info                  --------------------------
	.section	.nv.info,"",@"SHT_CUDA_INFO"
	.align	4


	//----- nvinfo : EIATTR_REGCOUNT
	.align		4
        /*0000*/ 	.byte	0x04, 0x2f
        /*0002*/ 	.short	(.L_2 - .L_1)
	.align		4
.L_1:
        /*0004*/ 	.word	index@(_Z9heavyMathPfi)
        /*0008*/ 	.word	0x0000001c


	//----- nvinfo : EIATTR_FRAME_SIZE
	.align		4
.L_2:
        /*000c*/ 	.byte	0x04, 0x11
        /*000e*/ 	.short	(.L_4 - .L_3)
	.align		4
.L_3:
        /*0010*/ 	.word	index@(_Z9heavyMathPfi)
        /*0014*/ 	.word	0x00000000


	//----- nvinfo : EIATTR_MIN_STACK_SIZE
	.align		4
.L_4:
        /*0018*/ 	.byte	0x04, 0x12
        /*001a*/ 	.short	(.L_6 - .L_5)
	.align		4
.L_5:
        /*001c*/ 	.word	index@(_Z9heavyMathPfi)
        /*0020*/ 	.word	0x00000000
.L_6:


//--------------------- .nv.compat                --------------------------
	.section	.nv.compat,"",@"SHT_CUDA_COMPAT_INFO"
	.align	4
        /*0000*/ 	.byte	0x02, 0x09, 0x00, 0x00, 0x02, 0x02, 0x01, 0x00, 0x02, 0x05, 0x05, 0x00, 0x03, 0x07, 0x01, 0x01
        /*0010*/ 	.byte	0x02, 0x03, 0x00, 0x00, 0x02, 0x06, 0x01, 0x00, 0x04, 0x0b, 0x08, 0x00, 0x01, 0x00, 0x00, 0x00
        /*0020*/ 	.byte	0x00, 0x00, 0x00, 0x00


//--------------------- .nv.info._Z9heavyMathPfi  --------------------------
	.section	.nv.info._Z9heavyMathPfi,"",@"SHT_CUDA_INFO"
	.sectionflags	@""
	.align	4


	//----- nvinfo : EIATTR_CUDA_API_VERSION
	.align		4
        /*0000*/ 	.byte	0x04, 0x37
        /*0002*/ 	.short	(.L_8 - .L_7)
.L_7:
        /*0004*/ 	.word	0x00000082


	//----- nvinfo : EIATTR_KPARAM_INFO
	.align		4
.L_8:
        /*0008*/ 	.byte	0x04, 0x17
        /*000a*/ 	.short	(.L_10 - .L_9)
.L_9:
        /*000c*/ 	.word	0x00000000
        /*0010*/ 	.short	0x0001
        /*0012*/ 	.short	0x0008
        /*0014*/ 	.byte	0x00, 0xf0, 0x11, 0x00


	//----- nvinfo : EIATTR_KPARAM_INFO
	.align		4
.L_10:
        /*0018*/ 	.byte	0x04, 0x17
        /*001a*/ 	.short	(.L_12 - .L_11)
.L_11:
        /*001c*/ 	.word	0x00000000
        /*0020*/ 	.short	0x0000
        /*0022*/ 	.short	0x0000
        /*0024*/ 	.byte	0x00, 0xf5, 0x21, 0x00


	//----- nvinfo : EIATTR_SPARSE_MMA_MASK
	.align		4
.L_12:
        /*0028*/ 	.byte	0x03, 0x50
        /*002a*/ 	.short	0x0000


	//----- nvinfo : EIATTR_MAXREG_COUNT
	.align		4
        /*002c*/ 	.byte	0x03, 0x1b
        /*002e*/ 	.short	0x00ff


	//----- nvinfo : EIATTR_MERCURY_ISA_VERSION
	.align		4
        /*0030*/ 	.byte	0x03, 0x5f
        /*0032*/ 	.short	0x0101


	//----- nvinfo : EIATTR_VRC_CTA_INIT_COUNT
	.align		4
        /*0034*/ 	.byte	0x02, 0x4a
	.zero		1
	.zero		1


	//----- nvinfo : EIATTR_EXIT_INSTR_OFFSETS
	.align		4
        /*0038*/ 	.byte	0x04, 0x1c
        /*003a*/ 	.short	(.L_14 - .L_13)


	//   ....[0]....
.L_13:
        /*003c*/ 	.word	0x00000070


	//   ....[1]....
        /*0040*/ 	.word	0x00000fc0


	//----- nvinfo : EIATTR_CRS_STACK_SIZE
	.align		4
.L_14:
        /*0044*/ 	.byte	0x04, 0x1e
        /*0046*/ 	.short	(.L_16 - .L_15)
.L_15:
        /*0048*/ 	.word	0x00000000


	//----- nvinfo : EIATTR_CBANK_PARAM_SIZE
	.align		4
.L_16:
        /*004c*/ 	.byte	0x03, 0x19
        /*004e*/ 	.short	0x000c


	//----- nvinfo : EIATTR_PARAM_CBANK
	.align		4
        /*0050*/ 	.byte	0x04, 0x0a
        /*0052*/ 	.short	(.L_18 - .L_17)
	.align		4
.L_17:
        /*0054*/ 	.word	index@(.nv.constant0._Z9heavyMathPfi)
        /*0058*/ 	.short	0x0380
        /*005a*/ 	.short	0x000c


	//----- nvinfo : EIATTR_SW_WAR
	.align		4
.L_18:
        /*005c*/ 	.byte	0x04, 0x36
        /*005e*/ 	.short	(.L_20 - .L_19)
.L_19:
        /*0060*/ 	.word	0x00000008
.L_20:


//--------------------- .nv.callgraph             --------------------------
	.section	.nv.callgraph,"",@"SHT_CUDA_CALLGRAPH"
	.align	4
	.sectionentsize	8
	.align		4
        /*0000*/ 	.word	0x00000000
	.align		4
        /*0004*/ 	.word	0xffffffff
	.align		4
        /*0008*/ 	.word	0x00000000
	.align		4
        /*000c*/ 	.word	0xfffffffe
	.align		4
        /*0010*/ 	.word	0x00000000
	.align		4
        /*0014*/ 	.word	0xfffffffd
	.align		4
        /*0018*/ 	.word	0x00000000
	.align		4
        /*001c*/ 	.word	0xfffffffc


//--------------------- .nv.constant4             --------------------------
	.section	.nv.constant4,"a",@progbits
	.align	8
	.align		8
.nv.constant4:
        /*0000*/ 	.dword	__cudart_i2opi_f


//--------------------- .text._Z9heavyMathPfi     --------------------------
	.section	.text._Z9heavyMathPfi,"ax",@progbits
	.align	128
        .global         _Z9heavyMathPfi
        .type           _Z9heavyMathPfi,@function
        .size           _Z9heavyMathPfi,(.L_x_12 - _Z9heavyMathPfi)
        .other          _Z9heavyMathPfi,@"STO_CUDA_ENTRY STV_DEFAULT"
_Z9heavyMathPfi:
.text._Z9heavyMathPfi:
[----:B------:R-:W-:Y:S01]  /*0000*/  LDC R1, c[0x0][0x37c] ;  /* 0x0000df00ff017b82 */ /* 0x000fe20000000800 */
[----:B------:R-:W0:Y:S07]  /*0010*/  S2R R0, SR_TID.X ;  /* 0x0000000000007919 */ /* 0x000e2e0000002100 */
[----:B------:R-:W0:Y:S01]  /*0020*/  S2UR UR4, SR_CTAID.X ;  /* 0x00000000000479c3 */ /* 0x000e220000002500 */
[----:B------:R-:W1:Y:S07]  /*0030*/  LDCU UR5, c[0x0][0x388] ;  /* 0x00007100ff0577ac */ /* 0x000e6e0008000800 */
[----:B------:R-:W0:Y:S02]  /*0040*/  LDC R5, c[0x0][0x360] ;  /* 0x0000d800ff057b82 */ /* 0x000e240000000800 */
[----:B0-----:R-:W-:-:S05]  /*0050*/  IMAD R5, R5, UR4, R0 ;  /* 0x0000000405057c24 */ /* 0x001fca000f8e0200 */
[----:B-1----:R-:W-:-:S13]  /*0060*/  ISETP.GE.AND P0, PT, R5, UR5, PT ;  /* 0x0000000505007c0c */ /* 0x002fda000bf06270 */
[----:B------:R-:W-:Y:S05]  /*0070*/  @P0 EXIT ;  /* 0x000000000000094d */ /* 0x000fea0003800000 */
[----:B------:R-:W0:Y:S01]  /*0080*/  LDC.64 R2, c[0x0][0x380] ;  /* 0x0000e000ff027b82 */ /* 0x000e220000000a00 */
[----:B------:R-:W1:Y:S01]  /*0090*/  LDCU.64 UR8, c[0x0][0x358] ;  /* 0x00006b00ff0877ac */ /* 0x000e620008000a00 */
[----:B0-----:R-:W-:-:S05]  /*00a0*/  IMAD.WIDE R2, R5, 0x4, R2 ;  /* 0x0000000405027825 */ /* 0x001fca00078e0202 */
[----:B-1----:R0:W5:Y:S01]  /*00b0*/  LDG.E R9, desc[UR8][R2.64] ;  /* 0x0000000802097981 */ /* 0x002162000c1e1900 */
[----:B------:R-:W-:-:S05]  /*00c0*/  UMOV UR4, URZ ;  /* 0x000000ff00047c82 */ /* 0x000fca0008000000 */
.L_x_10:
[C---:B-----5:R-:W-:Y:S01]  /*00d0*/  FMUL R0, R9.reuse, 0.63661974668502807617 ;  /* 0x3f22f98309007820 */ /* 0x060fe20000400000 */
[----:B------:R-:W-:Y:S01]  /*00e0*/  FSETP.GE.AND P0, PT, |R9|, 105615, PT ;  /* 0x47ce47800900780b */ /* 0x000fe20003f06200 */
[----:B------:R-:W-:Y:S04]  /*00f0*/  BSSY.RECONVERGENT B0, `(.L_x_0) ;  /* 0x0000068000007945 */ /* 0x000fe80003800200 */
[----:B------:R-:W1:Y:S02]  /*0100*/  F2I.NTZ R0, R0 ;  /* 0x0000000000007305 */ /* 0x000e640000203100 */
[----:B-1----:R-:W-:-:S05]  /*0110*/  I2FP.F32.S32 R4, R0 ;  /* 0x0000000000047245 */ /* 0x002fca0000201400 */
[----:B------:R-:W-:-:S04]  /*0120*/  FFMA R5, R4, -1.5707962512969970703, R9 ;  /* 0xbfc90fda04057823 */ /* 0x000fc80000000009 */
[----:B------:R-:W-:-:S04]  /*0130*/  FFMA R5, R4, -7.5497894158615963534e-08, R5 ;  /* 0xb3a2216804057823 */ /* 0x000fc80000000005 */
[----:B------:R-:W-:Y:S01]  /*0140*/  FFMA R4, R4, -5.3903029534742383927e-15, R5 ;  /* 0xa7c234c504047823 */ /* 0x000fe20000000005 */
[----:B------:R-:W-:-:S03]  /*0150*/  IMAD.MOV.U32 R5, RZ, RZ, R0 ;  /* 0x000000ffff057224 */ /* 0x000fc600078e0000 */
[----:B------:R-:W-:Y:S01]  /*0160*/  IMAD.MOV.U32 R8, RZ, RZ, R4 ;  /* 0x000000ffff087224 */ /* 0x000fe200078e0004 */
[----:B------:R-:W-:Y:S06]  /*0170*/  @!P0 BRA `(.L_x_1) ;  /* 0x00000004007c8947 */ /* 0x000fec0003800000 */
[----:B------:R-:W-:-:S13]  /*0180*/  FSETP.NEU.AND P0, PT, |R9|, +INF , PT ;  /* 0x7f8000000900780b */ /* 0x000fda0003f0d200 */
[----:B------:R-:W-:Y:S01]  /*0190*/  @!P0 FMUL R8, RZ, R9 ;  /* 0x00000009ff088220 */ /* 0x000fe20000400000 */
[----:B------:R-:W-:Y:S01]  /*01a0*/  @!P0 IMAD.MOV.U32 R0, RZ, RZ, RZ ;  /* 0x000000ffff008224 */ /* 0x000fe200078e00ff */
[----:B------:R-:W-:Y:S06]  /*01b0*/  @!P0 BRA `(.L_x_1) ;  /* 0x00000004006c8947 */ /* 0x000fec0003800000 */
[----:B------:R-:W-:Y:S01]  /*01c0*/  IMAD.SHL.U32 R7, R9, 0x100, RZ ;  /* 0x0000010009077824 */ /* 0x000fe200078e00ff */
[----:B------:R-:W1:Y:S01]  /*01d0*/  LDCU.64 UR10, c[0x4][URZ] ;  /* 0x01000000ff0a77ac */ /* 0x000e620008000a00 */
[----:B------:R-:W-:Y:S02]  /*01e0*/  IMAD.MOV.U32 R0, RZ, RZ, RZ ;  /* 0x000000ffff007224 */ /* 0x000fe400078e00ff */
[----:B------:R-:W-:Y:S01]  /*01f0*/  IMAD.MOV.U32 R8, RZ, RZ, RZ ;  /* 0x000000ffff087224 */ /* 0x000fe200078e00ff */
[----:B------:R-:W-:Y:S01]  /*0200*/  LOP3.LUT R15, R7, 0x80000000, RZ, 0xfc, !PT ;  /* 0x80000000070f7812 */ /* 0x000fe200078efcff */
[----:B------:R-:W-:Y:S01]  /*0210*/  UMOV UR6, URZ ;  /* 0x000000ff00067c82 */ /* 0x000fe20008000000 */
[----:B------:R-:W-:-:S05]  /*0220*/  UMOV UR5, URZ ;  /* 0x000000ff00057c82 */ /* 0x000fca0008000000 */
.L_x_2:
[----:B-1----:R-:W-:Y:S02]  /*0230*/  IMAD.U32 R12, RZ, RZ, UR10 ;  /* 0x0000000aff0c7e24 */ /* 0x002fe4000f8e00ff */
[----:B------:R-:W-:-:S05]  /*0240*/  IMAD.U32 R13, RZ, RZ, UR11 ;  /* 0x0000000bff0d7e24 */ /* 0x000fca000f8e00ff */
[----:B------:R-:W2:Y:S01]  /*0250*/  LDG.E.CONSTANT R10, desc[UR8][R12.64] ;  /* 0x000000080c0a7981 */ /* 0x000ea2000c1e9900 */
[----:B------:R-:W-:Y:S01]  /*0260*/  UIADD3 UR5, UPT, UPT, UR5, 0x1, URZ ;  /* 0x0000000105057890 */ /* 0x000fe2000fffe0ff */
[C---:B------:R-:W-:Y:S01]  /*0270*/  ISETP.EQ.AND P0, PT, R8.reuse, RZ, PT ;  /* 0x000000ff0800720c */ /* 0x040fe20003f02270 */
[----:B------:R-:W-:Y:S01]  /*0280*/  UIADD3 UR10, UP1, UPT, UR10, 0x4, URZ ;  /* 0x000000040a0a7890 */ /* 0x000fe2000ff3e0ff */
[C---:B------:R-:W-:Y:S01]  /*0290*/  ISETP.EQ.AND P1, PT, R8.reuse, 0x4, PT ;  /* 0x000000040800780c */ /* 0x040fe20003f22270 */
[----:B------:R-:W-:Y:S01]  /*02a0*/  UISETP.NE.AND UP0, UPT, UR5, 0x6, UPT ;  /* 0x000000060500788c */ /* 0x000fe2000bf05270 */
[C---:B------:R-:W-:Y:S01]  /*02b0*/  ISETP.EQ.AND P2, PT, R8.reuse, 0x8, PT ;  /* 0x000000080800780c */ /* 0x040fe20003f42270 */
[----:B------:R-:W-:Y:S01]  /*02c0*/  UIADD3.X UR11, UPT, UPT, URZ, UR11, URZ, UP1, !UPT ;  /* 0x0000000bff0b7290 */ /* 0x000fe20008ffe4ff */
[C---:B------:R-:W-:Y:S02]  /*02d0*/  ISETP.EQ.AND P3, PT, R8.reuse, 0xc, PT ;  /* 0x0000000c0800780c */ /* 0x040fe40003f62270 */
[----:B------:R-:W-:-:S02]  /*02e0*/  ISETP.EQ.AND P4, PT, R8, 0x10, PT ;  /* 0x000000100800780c */ /* 0x000fc40003f82270 */
[C---:B------:R-:W-:Y:S01]  /*02f0*/  ISETP.EQ.AND P5, PT, R8.reuse, 0x14, PT ;  /* 0x000000140800780c */ /* 0x040fe20003fa2270 */
[----:B------:R-:W-:Y:S02]  /*0300*/  VIADD R8, R8, 0x4 ;  /* 0x0000000408087836 */ /* 0x000fe40000000000 */
[----:B--2---:R-:W-:-:S03]  /*0310*/  IMAD.WIDE.U32 R10, R10, R15, RZ ;  /* 0x0000000f0a0a7225 */ /* 0x004fc600078e00ff */
[----:B------:R-:W-:-:S04]  /*0320*/  IADD3 R7, P6, PT, R10, R0, RZ ;  /* 0x000000000a077210 */ /* 0x000fc80007fde0ff */
[----:B------:R-:W-:Y:S01]  /*0330*/  IADD3.X R0, PT, PT, R11, UR6, RZ, P6, !PT ;  /* 0x000000060b007c10 */ /* 0x000fe2000b7fe4ff */
[--C-:B------:R-:W-:Y:S01]  /*0340*/  @P1 IMAD.MOV.U32 R16, RZ, RZ, R7.reuse ;  /* 0x000000ffff101224 */ /* 0x100fe200078e0007 */
[----:B------:R-:W-:Y:S01]  /*0350*/  @P0 MOV R6, R7 ;  /* 0x0000000700060202 */ /* 0x000fe20000000f00 */
[--C-:B------:R-:W-:Y:S02]  /*0360*/  @P2 IMAD.MOV.U32 R17, RZ, RZ, R7.reuse ;  /* 0x000000ffff112224 */ /* 0x100fe400078e0007 */
[--C-:B------:R-:W-:Y:S02]  /*0370*/  @P3 IMAD.MOV.U32 R18, RZ, RZ, R7.reuse ;  /* 0x000000ffff123224 */ /* 0x100fe400078e0007 */
[--C-:B------:R-:W-:Y:S02]  /*0380*/  @P4 IMAD.MOV.U32 R19, RZ, RZ, R7.reuse ;  /* 0x000000ffff134224 */ /* 0x100fe400078e0007 */
[----:B------:R-:W-:Y:S01]  /*0390*/  @P5 IMAD.MOV.U32 R20, RZ, RZ, R7 ;  /* 0x000000ffff145224 */ /* 0x000fe200078e0007 */
[----:B------:R-:W-:Y:S06]  /*03a0*/  BRA.U UP0, `(.L_x_2) ;  /* 0xfffffffd00a07547 */ /* 0x000fec000b83ffff */
[----:B------:R-:W-:Y:S01]  /*03b0*/  SHF.R.U32.HI R7, RZ, 0x17, R9 ;  /* 0x00000017ff077819 */ /* 0x000fe20000011609 */
[----:B------:R-:W-:Y:S03]  /*03c0*/  BSSY.RECONVERGENT B1, `(.L_x_3) ;  /* 0x0000028000017945 */ /* 0x000fe60003800200 */
[C---:B------:R-:W-:Y:S02]  /*03d0*/  LOP3.LUT R8, R7.reuse, 0xe0, RZ, 0xc0, !PT ;  /* 0x000000e007087812 */ /* 0x040fe400078ec0ff */
[----:B------:R-:W-:-:S03]  /*03e0*/  LOP3.LUT P6, RZ, R7, 0x1f, RZ, 0xc0, !PT ;  /* 0x0000001f07ff7812 */ /* 0x000fc600078cc0ff */
[----:B------:R-:W-:-:S05]  /*03f0*/  VIADD R8, R8, 0xffffff80 ;  /* 0xffffff8008087836 */ /* 0x000fca0000000000 */
[----:B------:R-:W-:-:S04]  /*0400*/  SHF.R.U32.HI R8, RZ, 0x5, R8 ;  /* 0x00000005ff087819 */ /* 0x000fc80000011608 */
[----:B------:R-:W-:-:S04]  /*0410*/  LEA R12, -R8, RZ, 0x2 ;  /* 0x000000ff080c7211 */ /* 0x000fc800078e11ff */
[C---:B------:R-:W-:Y:S02]  /*0420*/  ISETP.EQ.AND P3, PT, R12.reuse, -0x18, PT ;  /* 0xffffffe80c00780c */ /* 0x040fe40003f62270 */
[C---:B------:R-:W-:Y:S02]  /*0430*/  ISETP.EQ.AND P4, PT, R12.reuse, -0x14, PT ;  /* 0xffffffec0c00780c */ /* 0x040fe40003f82270 */
[C---:B------:R-:W-:Y:S02]  /*0440*/  ISETP.EQ.AND P2, PT, R12.reuse, -0x10, PT ;  /* 0xfffffff00c00780c */ /* 0x040fe40003f42270 */
[C---:B------:R-:W-:Y:S02]  /*0450*/  ISETP.EQ.AND P1, PT, R12.reuse, -0xc, PT ;  /* 0xfffffff40c00780c */ /* 0x040fe40003f22270 */
[C---:B------:R-:W-:Y:S02]  /*0460*/  ISETP.EQ.AND P0, PT, R12.reuse, -0x8, PT ;  /* 0xfffffff80c00780c */ /* 0x040fe40003f02270 */
[----:B------:R-:W-:-:S03]  /*0470*/  ISETP.EQ.AND P5, PT, R12, RZ, PT ;  /* 0x000000ff0c00720c */ /* 0x000fc60003fa2270 */
[--C-:B------:R-:W-:Y:S01]  /*0480*/  @P3 IMAD.MOV.U32 R8, RZ, RZ, R6.reuse ;  /* 0x000000ffff083224 */ /* 0x100fe200078e0006 */
[C---:B------:R-:W-:Y:S01]  /*0490*/  ISETP.EQ.AND P3, PT, R12.reuse, -0x4, PT ;  /* 0xfffffffc0c00780c */ /* 0x040fe20003f62270 */
[----:B------:R-:W-:Y:S02]  /*04a0*/  @P4 IMAD.MOV.U32 R10, RZ, RZ, R6 ;  /* 0x000000ffff0a4224 */ /* 0x000fe400078e0006 */
[--C-:B------:R-:W-:Y:S01]  /*04b0*/  @P4 IMAD.MOV.U32 R8, RZ, RZ, R16.reuse ;  /* 0x000000ffff084224 */ /* 0x100fe200078e0010 */
[----:B------:R-:W-:Y:S01]  /*04c0*/  ISETP.EQ.AND P4, PT, R12, 0x4, PT ;  /* 0x000000040c00780c */ /* 0x000fe20003f82270 */
[----:B------:R-:W-:Y:S02]  /*04d0*/  @P2 IMAD.MOV.U32 R10, RZ, RZ, R16 ;  /* 0x000000ffff0a2224 */ /* 0x000fe400078e0010 */
[--C-:B------:R-:W-:Y:S02]  /*04e0*/  @P2 IMAD.MOV.U32 R8, RZ, RZ, R17.reuse ;  /* 0x000000ffff082224 */ /* 0x100fe400078e0011 */
[----:B------:R-:W-:Y:S01]  /*04f0*/  @P1 IMAD.MOV.U32 R10, RZ, RZ, R17 ;  /* 0x000000ffff0a1224 */ /* 0x000fe200078e0011 */
[----:B------:R-:W-:Y:S01]  /*0500*/  @P0 MOV R10, R18 ;  /* 0x00000012000a0202 */ /* 0x000fe20000000f00 */
[----:B------:R-:W-:-:S02]  /*0510*/  @P1 IMAD.MOV.U32 R8, RZ, RZ, R18 ;  /* 0x000000ffff081224 */ /* 0x000fc400078e0012 */
[--C-:B------:R-:W-:Y:S02]  /*0520*/  @P0 IMAD.MOV.U32 R8, RZ, RZ, R19.reuse ;  /* 0x000000ffff080224 */ /* 0x100fe400078e0013 */
[----:B------:R-:W-:Y:S02]  /*0530*/  @P3 IMAD.MOV.U32 R10, RZ, RZ, R19 ;  /* 0x000000ffff0a3224 */ /* 0x000fe400078e0013 */
[--C-:B------:R-:W-:Y:S02]  /*0540*/  @P3 IMAD.MOV.U32 R8, RZ, RZ, R20.reuse ;  /* 0x000000ffff083224 */ /* 0x100fe400078e0014 */
[----:B------:R-:W-:Y:S02]  /*0550*/  @P5 IMAD.MOV.U32 R10, RZ, RZ, R20 ;  /* 0x000000ffff0a5224 */ /* 0x000fe400078e0014 */
[--C-:B------:R-:W-:Y:S02]  /*0560*/  @P5 IMAD.MOV.U32 R8, RZ, RZ, R0.reuse ;  /* 0x000000ffff085224 */ /* 0x100fe400078e0000 */
[----:B------:R-:W-:Y:S01]  /*0570*/  @P4 IMAD.MOV.U32 R10, RZ, RZ, R0 ;  /* 0x000000ffff0a4224 */ /* 0x000fe200078e0000 */
[----:B------:R-:W-:Y:S06]  /*0580*/  @!P6 BRA `(.L_x_4) ;  /* 0x00000000002ce947 */ /* 0x000fec0003800000 */
[----:B------:R-:W-:Y:S01]  /*0590*/  @P2 IMAD.MOV.U32 R11, RZ, RZ, R6 ;  /* 0x000000ffff0b2224 */ /* 0x000fe200078e0006 */
[----:B------:R-:W-:Y:S01]  /*05a0*/  @P1 MOV R11, R16 ;  /* 0x00000010000b1202 */ /* 0x000fe20000000f00 */
[----:B------:R-:W-:Y:S01]  /*05b0*/  @P0 IMAD.MOV.U32 R11, RZ, RZ, R17 ;  /* 0x000000ffff0b0224 */ /* 0x000fe200078e0011 */
[----:B------:R-:W-:Y:S01]  /*05c0*/  ISETP.EQ.AND P0, PT, R12, 0x8, PT ;  /* 0x000000080c00780c */ /* 0x000fe20003f02270 */
[----:B------:R-:W-:Y:S01]  /*05d0*/  @P3 IMAD.MOV.U32 R11, RZ, RZ, R18 ;  /* 0x000000ffff0b3224 */ /* 0x000fe200078e0012 */
[----:B------:R-:W-:Y:S01]  /*05e0*/  LOP3.LUT R7, R7, 0x1f, RZ, 0xc0, !PT ;  /* 0x0000001f07077812 */ /* 0x000fe200078ec0ff */
[----:B------:R-:W-:Y:S02]  /*05f0*/  @P5 IMAD.MOV.U32 R11, RZ, RZ, R19 ;  /* 0x000000ffff0b5224 */ /* 0x000fe400078e0013 */
[----:B------:R-:W-:Y:S01]  /*0600*/  @P4 IMAD.MOV.U32 R11, RZ, RZ, R20 ;  /* 0x000000ffff0b4224 */ /* 0x000fe200078e0014 */
[----:B------:R-:W-:-:S07]  /*0610*/  SHF.L.W.U32.HI R8, R10, R7, R8 ;  /* 0x000000070a087219 */ /* 0x000fce0000010e08 */
[----:B------:R-:W-:-:S05]  /*0620*/  @P0 IMAD.MOV.U32 R11, RZ, RZ, R0 ;  /* 0x000000ffff0b0224 */ /* 0x000fca00078e0000 */
[----:B------:R-:W-:-:S07]  /*0630*/  SHF.L.W.U32.HI R10, R11, R7, R10 ;  /* 0x000000070b0a7219 */ /* 0x000fce0000010e0a */
.L_x_4:
[----:B------:R-:W-:Y:S05]  /*0640*/  BSYNC.RECONVERGENT B1 ;  /* 0x0000000000017941 */ /* 0x000fea0003800200 */
.L_x_3:
[C---:B------:R-:W-:Y:S01]  /*0650*/  SHF.L.W.U32.HI R7, R10.reuse, 0x2, R8 ;  /* 0x000000020a077819 */ /* 0x040fe20000010e08 */
[----:B------:R-:W-:Y:S01]  /*0660*/  IMAD.SHL.U32 R10, R10, 0x4, RZ ;  /* 0x000000040a0a7824 */ /* 0x000fe200078e00ff */
[----:B------:R-:W-:Y:S01]  /*0670*/  UMOV UR6, 0x54442d19 ;  /* 0x54442d1900067882 */ /* 0x000fe20000000000 */
[----:B------:R-:W-:Y:S01]  /*0680*/  UMOV UR7, 0x3bf921fb ;  /* 0x3bf921fb00077882 */ /* 0x000fe20000000000 */
[----:B------:R-:W-:Y:S02]  /*0690*/  SHF.R.S32.HI R0, RZ, 0x1f, R7 ;  /* 0x0000001fff007819 */ /* 0x000fe40000011407 */
[----:B------:R-:W-:Y:S02]  /*06a0*/  ISETP.GE.AND P0, PT, R9, RZ, PT ;  /* 0x000000ff0900720c */ /* 0x000fe40003f06270 */
[C---:B------:R-:W-:Y:S02]  /*06b0*/  LOP3.LUT R12, R0.reuse, R10, RZ, 0x3c, !PT ;  /* 0x0000000a000c7212 */ /* 0x040fe400078e3cff */
[----:B------:R-:W-:-:S02]  /*06c0*/  LOP3.LUT R13, R0, R7, RZ, 0x3c, !PT ;  /* 0x00000007000d7212 */ /* 0x000fc400078e3cff */
[----:B------:R-:W-:Y:S02]  /*06d0*/  SHF.R.U32.HI R0, RZ, 0x1e, R8 ;  /* 0x0000001eff007819 */ /* 0x000fe40000011608 */
[----:B------:R-:W1:Y:S01]  /*06e0*/  I2F.F64.S64 R10, R12 ;  /* 0x0000000c000a7312 */ /* 0x000e620000301c00 */
[C---:B------:R-:W-:Y:S02]  /*06f0*/  LOP3.LUT R8, R7.reuse, R9, RZ, 0x3c, !PT ;  /* 0x0000000907087212 */ /* 0x040fe400078e3cff */
[----:B------:R-:W-:Y:S02]  /*0700*/  LEA.HI R0, R7, R0, RZ, 0x1 ;  /* 0x0000000007007211 */ /* 0x000fe400078f08ff */
[----:B------:R-:W-:-:S03]  /*0710*/  ISETP.GE.AND P1, PT, R8, RZ, PT ;  /* 0x000000ff0800720c */ /* 0x000fc60003f26270 */
[----:B------:R-:W-:-:S05]  /*0720*/  IMAD.MOV R7, RZ, RZ, -R0 ;  /* 0x000000ffff077224 */ /* 0x000fca00078e0a00 */
[----:B------:R-:W-:Y:S01]  /*0730*/  @!P0 MOV R0, R7 ;  /* 0x0000000700008202 */ /* 0x000fe20000000f00 */
[----:B-1----:R-:W-:-:S10]  /*0740*/  DMUL R10, R10, UR6 ;  /* 0x000000060a0a7c28 */ /* 0x002fd40008000000 */
[----:B------:R-:W1:Y:S02]  /*0750*/  F2F.F32.F64 R10, R10 ;  /* 0x0000000a000a7310 */ /* 0x000e640000301000 */
[----:B-1----:R-:W-:-:S07]  /*0760*/  FSEL R8, -R10, R10, !P1 ;  /* 0x0000000a0a087208 */ /* 0x002fce0004800100 */
.L_x_1:
[----:B------:R-:W-:Y:S05]  /*0770*/  BSYNC.RECONVERGENT B0 ;  /* 0x0000000000007941 */ /* 0x000fea0003800200 */
.L_x_0:
[----:B------:R-:W-:Y:S02]  /*0780*/  IMAD.MOV.U32 R15, RZ, RZ, 0x37cbac00 ;  /* 0x37cbac00ff0f7424 */ /* 0x000fe400078e00ff */
[----:B------:R-:W-:Y:S01]  /*0790*/  FMUL R10, R8, R8 ;  /* 0x00000008080a7220 */ /* 0x000fe20000400000 */
[C---:B------:R-:W-:Y:S01]  /*07a0*/  LOP3.LUT R7, R0.reuse, 0x1, RZ, 0xc0, !PT ;  /* 0x0000000100077812 */ /* 0x040fe200078ec0ff */
[----:B------:R-:W-:Y:S01]  /*07b0*/  IMAD.MOV.U32 R14, RZ, RZ, 0x3d2aaabb ;  /* 0x3d2aaabbff0e7424 */ /* 0x000fe200078e00ff */
[----:B------:R-:W-:Y:S01]  /*07c0*/  LOP3.LUT P1, RZ, R0, 0x2, RZ, 0xc0, !PT ;  /* 0x0000000200ff7812 */ /* 0x000fe2000782c0ff */
[----:B------:R-:W-:Y:S01]  /*07d0*/  FFMA R11, R10, R15, -0.0013887860113754868507 ;  /* 0xbab607ed0a0b7423 */ /* 0x000fe2000000000f */
[----:B------:R-:W-:Y:S01]  /*07e0*/  ISETP.NE.U32.AND P0, PT, R7, 0x1, PT ;  /* 0x000000010700780c */ /* 0x000fe20003f05070 */
[----:B------:R-:W-:Y:S01]  /*07f0*/  IMAD.MOV.U32 R7, RZ, RZ, 0x3effffff ;  /* 0x3effffffff077424 */ /* 0x000fe200078e00ff */
[----:B------:R-:W-:Y:S02]  /*0800*/  BSSY.RECONVERGENT B0, `(.L_x_5) ;  /* 0x0000067000007945 */ /* 0x000fe40003800200 */
[----:B------:R-:W-:-:S02]  /*0810*/  FSEL R11, R11, -0.00019574658654164522886, !P0 ;  /* 0xb94d41530b0b7808 */ /* 0x000fc40004000000 */
[----:B------:R-:W-:Y:S02]  /*0820*/  FSEL R13, R14, 0.0083327032625675201416, !P0 ;  /* 0x3c0885e40e0d7808 */ /* 0x000fe40004000000 */
[----:B------:R-:W-:Y:S02]  /*0830*/  FSEL R0, R8, 1, P0 ;  /* 0x3f80000008007808 */ /* 0x000fe40000000000 */
[----:B------:R-:W-:Y:S01]  /*0840*/  FSEL R8, -R7, -0.16666662693023681641, !P0 ;  /* 0xbe2aaaa807087808 */ /* 0x000fe20004000100 */
[C---:B------:R-:W-:Y:S01]  /*0850*/  FFMA R13, R10.reuse, R11, R13 ;  /* 0x0000000b0a0d7223 */ /* 0x040fe2000000000d */
[----:B------:R-:W-:Y:S01]  /*0860*/  FSETP.GE.AND P0, PT, |R9|, 105615, PT ;  /* 0x47ce47800900780b */ /* 0x000fe20003f06200 */
[C---:B------:R-:W-:Y:S02]  /*0870*/  FFMA R11, R10.reuse, R0, RZ ;  /* 0x000000000a0b7223 */ /* 0x040fe400000000ff */
[----:B------:R-:W-:-:S04]  /*0880*/  FFMA R8, R10, R13, R8 ;  /* 0x0000000d0a087223 */ /* 0x000fc80000000008 */
[----:B------:R-:W-:-:S04]  /*0890*/  FFMA R8, R11, R8, R0 ;  /* 0x000000080b087223 */ /* 0x000fc80000000000 */
[----:B------:R-:W-:Y:S02]  /*08a0*/  @P1 FADD R8, RZ, -R8 ;  /* 0x80000008ff081221 */ /* 0x000fe40000000000 */
[----:B------:R-:W-:Y:S05]  /*08b0*/  @!P0 BRA `(.L_x_6) ;  /* 0x00000004006c8947 */ /* 0x000fea0003800000 */
[----:B------:R-:W-:-:S13]  /*08c0*/  FSETP.NEU.AND P0, PT, |R9|, +INF , PT ;  /* 0x7f8000000900780b */ /* 0x000fda0003f0d200 */
[----:B------:R-:W-:Y:S01]  /*08d0*/  @!P0 FMUL R4, RZ, R9 ;  /* 0x00000009ff048220 */ /* 0x000fe20000400000 */
[----:B------:R-:W-:Y:S01]  /*08e0*/  @!P0 IMAD.MOV.U32 R5, RZ, RZ, RZ ;  /* 0x000000ffff058224 */ /* 0x000fe200078e00ff */
[----:B------:R-:W-:Y:S06]  /*08f0*/  @!P0 BRA `(.L_x_6) ;  /* 0x00000004005c8947 */ /* 0x000fec0003800000 */
[----:B------:R-:W1:Y:S01]  /*0900*/  LDC.64 R4, c[0x4][RZ] ;  /* 0x01000000ff047b82 */ /* 0x000e620000000a00 */
[----:B------:R-:W-:Y:S01]  /*0910*/  IMAD.SHL.U32 R0, R9, 0x100, RZ ;  /* 0x0000010009007824 */ /* 0x000fe200078e00ff */
[----:B------:R-:W-:Y:S01]  /*0920*/  UMOV UR5, URZ ;  /* 0x000000ff00057c82 */ /* 0x000fe20008000000 */
[----:B------:R-:W-:Y:S02]  /*0930*/  IMAD.MOV.U32 R21, RZ, RZ, RZ ;  /* 0x000000ffff157224 */ /* 0x000fe400078e00ff */
[----:B------:R-:W-:Y:S01]  /*0940*/  IMAD.MOV.U32 R23, RZ, RZ, RZ ;  /* 0x000000ffff177224 */ /* 0x000fe200078e00ff */
[----:B------:R-:W-:-:S07]  /*0950*/  LOP3.LUT R25, R0, 0x80000000, RZ, 0xfc, !PT ;  /* 0x8000000000197812 */ /* 0x000fce00078efcff */
.L_x_7:
[----:B-1----:R-:W-:-:S06]  /*0960*/  IMAD.WIDE.U32 R10, R23, 0x4, R4 ;  /* 0x00000004170a7825 */ /* 0x002fcc00078e0004 */
[----:B------:R-:W2:Y:S01]  /*0970*/  LDG.E.CONSTANT R10, desc[UR8][R10.64] ;  /* 0x000000080a0a7981 */ /* 0x000ea2000c1e9900 */
[C---:B------:R-:W-:Y:S01]  /*0980*/  SHF.L.U32 R0, R23.reuse, 0x2, RZ ;  /* 0x0000000217007819 */ /* 0x040fe200000006ff */
[----:B------:R-:W-:-:S03]  /*0990*/  VIADD R23, R23, 0x1 ;  /* 0x0000000117177836 */ /* 0x000fc60000000000 */
[C---:B------:R-:W-:Y:S02]  /*09a0*/  ISETP.EQ.AND P0, PT, R0.reuse, RZ, PT ;  /* 0x000000ff0000720c */ /* 0x040fe40003f02270 */
[C---:B------:R-:W-:Y:S02]  /*09b0*/  ISETP.EQ.AND P5, PT, R0.reuse, 0x4, PT ;  /* 0x000000040000780c */ /* 0x040fe40003fa2270 */
[C---:B------:R-:W-:Y:S02]  /*09c0*/  ISETP.EQ.AND P4, PT, R0.reuse, 0x8, PT ;  /* 0x000000080000780c */ /* 0x040fe40003f82270 */
[C---:B------:R-:W-:Y:S02]  /*09d0*/  ISETP.EQ.AND P3, PT, R0.reuse, 0xc, PT ;  /* 0x0000000c0000780c */ /* 0x040fe40003f62270 */
[C---:B------:R-:W-:Y:S02]  /*09e0*/  ISETP.EQ.AND P2, PT, R0.reuse, 0x10, PT ;  /* 0x000000100000780c */ /* 0x040fe40003f42270 */
[----:B------:R-:W-:Y:S01]  /*09f0*/  ISETP.EQ.AND P1, PT, R0, 0x14, PT ;  /* 0x000000140000780c */ /* 0x000fe20003f22270 */
[----:B--2---:R-:W-:-:S03]  /*0a00*/  IMAD.WIDE.U32 R12, R10, R25, RZ ;  /* 0x000000190a0c7225 */ /* 0x004fc600078e00ff */
[----:B------:R-:W-:-:S04]  /*0a10*/  IADD3 R0, P6, PT, R12, R21, RZ ;  /* 0x000000150c007210 */ /* 0x000fc80007fde0ff */
[----:B------:R-:W-:Y:S01]  /*0a20*/  IADD3.X R21, PT, PT, R13, UR5, RZ, P6, !PT ;  /* 0x000000050d157c10 */ /* 0x000fe2000b7fe4ff */
[--C-:B------:R-:W-:Y:S01]  /*0a30*/  @P0 IMAD.MOV.U32 R6, RZ, RZ, R0.reuse ;  /* 0x000000ffff060224 */ /* 0x100fe200078e0000 */
[----:B------:R-:W-:Y:S01]  /*0a40*/  ISETP.NE.AND P6, PT, R23, 0x6, PT ;  /* 0x000000061700780c */ /* 0x000fe20003fc5270 */
[--C-:B------:R-:W-:Y:S02]  /*0a50*/  @P5 IMAD.MOV.U32 R16, RZ, RZ, R0.reuse ;  /* 0x000000ffff105224 */ /* 0x100fe400078e0000 */
[--C-:B------:R-:W-:Y:S02]  /*0a60*/  @P4 IMAD.MOV.U32 R17, RZ, RZ, R0.reuse ;  /* 0x000000ffff114224 */ /* 0x100fe400078e0000 */
[--C-:B------:R-:W-:Y:S02]  /*0a70*/  @P3 IMAD.MOV.U32 R18, RZ, RZ, R0.reuse ;  /* 0x000000ffff123224 */ /* 0x100fe400078e0000 */
[--C-:B------:R-:W-:Y:S02]  /*0a80*/  @P2 IMAD.MOV.U32 R19, RZ, RZ, R0.reuse ;  /* 0x000000ffff132224 */ /* 0x100fe400078e0000 */
[----:B------:R-:W-:-:S04]  /*0a90*/  @P1 IMAD.MOV.U32 R20, RZ, RZ, R0 ;  /* 0x000000ffff141224 */ /* 0x000fc800078e0000 */
[----:B------:R-:W-:Y:S05]  /*0aa0*/  @P6 BRA `(.L_x_7) ;  /* 0xfffffffc00ac6947 */ /* 0x000fea000383ffff */
[----:B------:R-:W-:Y:S01]  /*0ab0*/  SHF.R.U32.HI R10, RZ, 0x17, R9 ;  /* 0x00000017ff0a7819 */ /* 0x000fe20000011609 */
[----:B------:R-:W-:Y:S03]  /*0ac0*/  BSSY.RECONVERGENT B1, `(.L_x_8) ;  /* 0x0000028000017945 */ /* 0x000fe60003800200 */
[C---:B------:R-:W-:Y:S02]  /*0ad0*/  LOP3.LUT R0, R10.reuse, 0xe0, RZ, 0xc0, !PT ;  /* 0x000000e00a007812 */ /* 0x040fe400078ec0ff */
[----:B------:R-:W-:Y:S02]  /*0ae0*/  LOP3.LUT P6, RZ, R10, 0x1f, RZ, 0xc0, !PT ;  /* 0x0000001f0aff7812 */ /* 0x000fe400078cc0ff */
[----:B------:R-:W-:-:S04]  /*0af0*/  IADD3 R0, PT, PT, R0, -0x80, RZ ;  /* 0xffffff8000007810 */ /* 0x000fc80007ffe0ff */
[----:B------:R-:W-:-:S05]  /*0b00*/  SHF.R.U32.HI R0, RZ, 0x5, R0 ;  /* 0x00000005ff007819 */ /* 0x000fca0000011600 */
[----:B------:R-:W-:-:S05]  /*0b10*/  IMAD.U32 R11, R0, -0x4, RZ ;  /* 0xfffffffc000b7824 */ /* 0x000fca00078e00ff */
[C---:B------:R-:W-:Y:S02]  /*0b20*/  ISETP.EQ.AND P3, PT, R11.reuse, -0x18, PT ;  /* 0xffffffe80b00780c */ /* 0x040fe40003f62270 */
[C---:B------:R-:W-:Y:S02]  /*0b30*/  ISETP.EQ.AND P4, PT, R11.reuse, -0x14, PT ;  /* 0xffffffec0b00780c */ /* 0x040fe40003f82270 */
[C---:B------:R-:W-:Y:S02]  /*0b40*/  ISETP.EQ.AND P2, PT, R11.reuse, -0x10, PT ;  /* 0xfffffff00b00780c */ /* 0x040fe40003f42270 */
[C---:B------:R-:W-:Y:S02]  /*0b50*/  ISETP.EQ.AND P1, PT, R11.reuse, -0xc, PT ;  /* 0xfffffff40b00780c */ /* 0x040fe40003f22270 */
[C---:B------:R-:W-:Y:S02]  /*0b60*/  ISETP.EQ.AND P0, PT, R11.reuse, -0x8, PT ;  /* 0xfffffff80b00780c */ /* 0x040fe40003f02270 */
[----:B------:R-:W-:-:S03]  /*0b70*/  ISETP.EQ.AND P5, PT, R11, 0x4, PT ;  /* 0x000000040b00780c */ /* 0x000fc60003fa2270 */
[--C-:B------:R-:W-:Y:S01]  /*0b80*/  @P3 IMAD.MOV.U32 R0, RZ, RZ, R6.reuse ;  /* 0x000000ffff003224 */ /* 0x100fe200078e0006 */
[C---:B------:R-:W-:Y:S01]  /*0b90*/  ISETP.EQ.AND P3, PT, R11.reuse, -0x4, PT ;  /* 0xfffffffc0b00780c */ /* 0x040fe20003f62270 */
[----:B------:R-:W-:Y:S02]  /*0ba0*/  @P4 IMAD.MOV.U32 R4, RZ, RZ, R6 ;  /* 0x000000ffff044224 */ /* 0x000fe400078e0006 */
[--C-:B------:R-:W-:Y:S01]  /*0bb0*/  @P4 IMAD.MOV.U32 R0, RZ, RZ, R16.reuse ;  /* 0x000000ffff004224 */ /* 0x100fe200078e0010 */
[----:B------:R-:W-:Y:S01]  /*0bc0*/  ISETP.EQ.AND P4, PT, R11, RZ, PT ;  /* 0x000000ff0b00720c */ /* 0x000fe20003f82270 */
[----:B------:R-:W-:Y:S01]  /*0bd0*/  @P2 IMAD.MOV.U32 R4, RZ, RZ, R16 ;  /* 0x000000ffff042224 */ /* 0x000fe200078e0010 */
[----:B------:R-:W-:Y:S01]  /*0be0*/  @P1 MOV R4, R17 ;  /* 0x0000001100041202 */ /* 0x000fe20000000f00 */
[----:B------:R-:W-:Y:S02]  /*0bf0*/  @P2 IMAD.MOV.U32 R0, RZ, RZ, R17 ;  /* 0x000000ffff002224 */ /* 0x000fe400078e0011 */
[----:B------:R-:W-:-:S02]  /*0c00*/  @P1 IMAD.MOV.U32 R0, RZ, RZ, R18 ;  /* 0x000000ffff001224 */ /* 0x000fc400078e0012 */
[----:B------:R-:W-:Y:S02]  /*0c10*/  @P0 IMAD.MOV.U32 R4, RZ, RZ, R18 ;  /* 0x000000ffff040224 */ /* 0x000fe400078e0012 */
[--C-:B------:R-:W-:Y:S02]  /*0c20*/  @P0 IMAD.MOV.U32 R0, RZ, RZ, R19.reuse ;  /* 0x000000ffff000224 */ /* 0x100fe400078e0013 */
[----:B------:R-:W-:Y:S02]  /*0c30*/  @P3 IMAD.MOV.U32 R4, RZ, RZ, R19 ;  /* 0x000000ffff043224 */ /* 0x000fe400078e0013 */
[--C-:B------:R-:W-:Y:S01]  /*0c40*/  @P3 IMAD.MOV.U32 R0, RZ, RZ, R20.reuse ;  /* 0x000000ffff003224 */ /* 0x100fe200078e0014 */
[----:B------:R-:W-:Y:S01]  /*0c50*/  @P4 MOV R0, R21 ;  /* 0x0000001500004202 */ /* 0x000fe20000000f00 */
[----:B------:R-:W-:Y:S02]  /*0c60*/  @P4 IMAD.MOV.U32 R4, RZ, RZ, R20 ;  /* 0x000000ffff044224 */ /* 0x000fe400078e0014 */
[----:B------:R-:W-:Y:S01]  /*0c70*/  @P5 IMAD.MOV.U32 R4, RZ, RZ, R21 ;  /* 0x000000ffff045224 */ /* 0x000fe200078e0015 */
[----:B------:R-:W-:Y:S06]  /*0c80*/  @!P6 BRA `(.L_x_9) ;  /* 0x00000000002ce947 */ /* 0x000fec0003800000 */
[----:B------:R-:W-:Y:S02]  /*0c90*/  @P2 IMAD.MOV.U32 R5, RZ, RZ, R6 ;  /* 0x000000ffff052224 */ /* 0x000fe400078e0006 */
[----:B------:R-:W-:Y:S02]  /*0ca0*/  @P1 IMAD.MOV.U32 R5, RZ, RZ, R16 ;  /* 0x000000ffff051224 */ /* 0x000fe400078e0010 */
[----:B------:R-:W-:Y:S01]  /*0cb0*/  @P0 IMAD.MOV.U32 R5, RZ, RZ, R17 ;  /* 0x000000ffff050224 */ /* 0x000fe200078e0011 */
[----:B------:R-:W-:Y:S01]  /*0cc0*/  ISETP.EQ.AND P0, PT, R11, 0x8, PT ;  /* 0x000000080b00780c */ /* 0x000fe20003f02270 */
[----:B------:R-:W-:Y:S01]  /*0cd0*/  @P3 IMAD.MOV.U32 R5, RZ, RZ, R18 ;  /* 0x000000ffff053224 */ /* 0x000fe200078e0012 */
[----:B------:R-:W-:Y:S01]  /*0ce0*/  LOP3.LUT R11, R10, 0x1f, RZ, 0xc0, !PT ;  /* 0x0000001f0a0b7812 */ /* 0x000fe200078ec0ff */
[----:B------:R-:W-:Y:S01]  /*0cf0*/  @P4 IMAD.MOV.U32 R5, RZ, RZ, R19 ;  /* 0x000000ffff054224 */ /* 0x000fe200078e0013 */
[----:B------:R-:W-:Y:S02]  /*0d00*/  @P5 MOV R5, R20 ;  /* 0x0000001400055202 */ /* 0x000fe40000000f00 */
[----:B------:R-:W-:-:S07]  /*0d10*/  SHF.L.W.U32.HI R0, R4, R11, R0 ;  /* 0x0000000b04007219 */ /* 0x000fce0000010e00 */
[----:B------:R-:W-:-:S05]  /*0d20*/  @P0 IMAD.MOV.U32 R5, RZ, RZ, R21 ;  /* 0x000000ffff050224 */ /* 0x000fca00078e0015 */
[----:B------:R-:W-:-:S07]  /*0d30*/  SHF.L.W.U32.HI R4, R5, R11, R4 ;  /* 0x0000000b05047219 */ /* 0x000fce0000010e04 */
.L_x_9:
[----:B------:R-:W-:Y:S05]  /*0d40*/  BSYNC.RECONVERGENT B1 ;  /* 0x0000000000017941 */ /* 0x000fea0003800200 */
.L_x_8:
        /* <DEDUP_REMOVED lines=9> */
[C---:B------:R-:W-:Y:S02]  /*0de0*/  LOP3.LUT R9, R5.reuse, R9, RZ, 0x3c, !PT ;  /* 0x0000000905097212 */ /* 0x040fe400078e3cff */
[----:B------:R-:W1:Y:S01]  /*0df0*/  I2F.F64.S64 R10, R10 ;  /* 0x0000000a000a7312 */ /* 0x000e620000301c00 */
[----:B------:R-:W-:Y:S02]  /*0e00*/  LEA.HI R5, R5, R0, RZ, 0x1 ;  /* 0x0000000005057211 */ /* 0x000fe400078f08ff */
[----:B------:R-:W-:-:S03]  /*0e10*/  ISETP.GE.AND P0, PT, R9, RZ, PT ;  /* 0x000000ff0900720c */ /* 0x000fc60003f06270 */
[----:B------:R-:W-:-:S04]  /*0e20*/  IMAD.MOV R0, RZ, RZ, -R5 ;  /* 0x000000ffff007224 */ /* 0x000fc800078e0a05 */
[----:B------:R-:W-:Y:S01]  /*0e30*/  @!P1 IMAD.MOV.U32 R5, RZ, RZ, R0 ;  /* 0x000000ffff059224 */ /* 0x000fe200078e0000 */
[----:B-1----:R-:W-:-:S10]  /*0e40*/  DMUL R12, R10, UR6 ;  /* 0x000000060a0c7c28 */ /* 0x002fd40008000000 */
[----:B------:R-:W1:Y:S02]  /*0e50*/  F2F.F32.F64 R12, R12 ;  /* 0x0000000c000c7310 */ /* 0x000e640000301000 */
[----:B-1----:R-:W-:-:S07]  /*0e60*/  FSEL R4, -R12, R12, !P0 ;  /* 0x0000000c0c047208 */ /* 0x002fce0004000100 */
.L_x_6:
[----:B------:R-:W-:Y:S05]  /*0e70*/  BSYNC.RECONVERGENT B0 ;  /* 0x0000000000007941 */ /* 0x000fea0003800200 */
.L_x_5:
[----:B------:R-:W-:Y:S01]  /*0e80*/  FMUL R9, R4, R4 ;  /* 0x0000000404097220 */ /* 0x000fe20000400000 */
[C---:B------:R-:W-:Y:S01]  /*0e90*/  LOP3.LUT R0, R5.reuse, 0x1, RZ, 0xc0, !PT ;  /* 0x0000000105007812 */ /* 0x040fe200078ec0ff */
[----:B------:R-:W-:Y:S01]  /*0ea0*/  VIADD R5, R5, 0x1 ;  /* 0x0000000105057836 */ /* 0x000fe20000000000 */
[----:B------:R-:W-:Y:S01]  /*0eb0*/  UIADD3 UR4, UPT, UPT, UR4, 0x1, URZ ;  /* 0x0000000104047890 */ /* 0x000fe2000fffe0ff */
[----:B------:R-:W-:Y:S01]  /*0ec0*/  FFMA R15, R9, R15, -0.0013887860113754868507 ;  /* 0xbab607ed090f7423 */ /* 0x000fe2000000000f */
[----:B------:R-:W-:Y:S02]  /*0ed0*/  ISETP.NE.U32.AND P0, PT, R0, 0x1, PT ;  /* 0x000000010000780c */ /* 0x000fe40003f05070 */
[----:B------:R-:W-:Y:S01]  /*0ee0*/  LOP3.LUT P1, RZ, R5, 0x2, RZ, 0xc0, !PT ;  /* 0x0000000205ff7812 */ /* 0x000fe2000782c0ff */
[----:B------:R-:W-:Y:S01]  /*0ef0*/  UISETP.NE.AND UP0, UPT, UR4, 0x3e8, UPT ;  /* 0x000003e80400788c */ /* 0x000fe2000bf05270 */
[----:B------:R-:W-:Y:S02]  /*0f00*/  FSEL R14, R14, 0.0083327032625675201416, P0 ;  /* 0x3c0885e40e0e7808 */ /* 0x000fe40000000000 */
[----:B------:R-:W-:-:S02]  /*0f10*/  FSEL R10, R15, -0.00019574658654164522886, P0 ;  /* 0xb94d41530f0a7808 */ /* 0x000fc40000000000 */
[----:B------:R-:W-:Y:S02]  /*0f20*/  FSEL R0, R4, 1, !P0 ;  /* 0x3f80000004007808 */ /* 0x000fe40004000000 */
[----:B------:R-:W-:Y:S01]  /*0f30*/  FSEL R7, -R7, -0.16666662693023681641, P0 ;  /* 0xbe2aaaa807077808 */ /* 0x000fe20000000100 */
[C---:B------:R-:W-:Y:S02]  /*0f40*/  FFMA R10, R9.reuse, R10, R14 ;  /* 0x0000000a090a7223 */ /* 0x040fe4000000000e */
[C---:B------:R-:W-:Y:S02]  /*0f50*/  FFMA R5, R9.reuse, R0, RZ ;  /* 0x0000000009057223 */ /* 0x040fe400000000ff */
[----:B------:R-:W-:-:S04]  /*0f60*/  FFMA R7, R9, R10, R7 ;  /* 0x0000000a09077223 */ /* 0x000fc80000000007 */
[----:B------:R-:W-:-:S04]  /*0f70*/  FFMA R5, R5, R7, R0 ;  /* 0x0000000705057223 */ /* 0x000fc80000000000 */
[----:B------:R-:W-:-:S04]  /*0f80*/  @P1 FADD R5, RZ, -R5 ;  /* 0x80000005ff051221 */ /* 0x000fc80000000000 */
[----:B------:R-:W-:Y:S01]  /*0f90*/  FMUL R9, R8, R5 ;  /* 0x0000000508097220 */ /* 0x000fe20000400000 */
[----:B------:R-:W-:Y:S06]  /*0fa0*/  BRA.U UP0, `(.L_x_10) ;  /* 0xfffffff100487547 */ /* 0x000fec000b83ffff */
[----:B------:R-:W-:Y:S01]  /*0fb0*/  STG.E desc[UR8][R2.64], R9 ;  /* 0x0000000902007986 */ /* 0x000fe2000c101908 */
[----:B------:R-:W-:Y:S05]  /*0fc0*/  EXIT ;  /* 0x000000000000794d */ /* 0x000fea0003800000 */
.L_x_11:
[----:B------:R-:W-:-:S00]  /*0fd0*/  BRA `(.L_x_11) ;  /* 0xfffffffc00fc7947 */ /* 0x000fc0000383ffff */
[----:B------:R-:W-:-:S00]  /*0fe0*/  NOP ;  /* 0x0000000000007918 */ /* 0x000fc00000000000 */
        /* <DEDUP_REMOVED lines=9> */
.L_x_12:


//--------------------- .nv.global.init           --------------------------
	.section	.nv.global.init,"aw",@progbits
	.align	4
.nv.global.init:
	.type		__cudart_i2opi_f,@object
	.size		__cudart_i2opi_f,(.L_0 - __cudart_i2opi_f)
__cudart_i2opi_f:
        /*0000*/ 	.byte	0x41, 0x90, 0x43, 0x3c, 0x99, 0x95, 0x62, 0xdb, 0xc0, 0xdd, 0x34, 0xf5, 0xd1, 0x57, 0x27, 0xfc
        /*0010*/ 	.byte	0x29, 0x15, 0x44, 0x4e, 0x6e, 0x83, 0xf9, 0xa2
.L_0:


//--------------------- .nv.shared.reserved.0     --------------------------
	.section	.nv.shared.reserved.0,"aw",@nobits
	.weak		__nv_reservedSMEM_offset_0_alias
	.size		__nv_reservedSMEM_offset_0_alias, 0, 64
	.other		__nv_reservedSMEM_offset_0_alias,@"STO_CUDA_RESERVED_SHARED STV_DEFAULT"
__nv_reservedSMEM_offset_0_alias:
	.zero		0
	.zero		64


//--------------------- .nv.constant0._Z9heavyMathPfi --------------------------
	.section	.nv.constant0._Z9heavyMathPfi,"a",@progbits
	.sectionflags	@""
	.align	4
.nv.constant0._Z9heavyMathPfi:
	.zero		908


//--------------------- SYMBOLS --------------------------

	.type		.nv.reservedSmem.offset0,@object
	.size		.nv.reservedSmem.offset0,0x4
